//
// Generated by NVIDIA NVVM Compiler
//
// Compiler Build ID: CL-36424714
// Cuda compilation tools, release 13.0, V13.0.88
// Based on NVVM 20.0.0
//

.version 9.0
.target sm_100
.address_size 64

	// .globl	_Z12pcmul_kernelP6float2S0_Pfii

.visible .entry _Z12pcmul_kernelP6float2S0_Pfii(
	.param .u64 .ptr .align 1 _Z12pcmul_kernelP6float2S0_Pfii_param_0,
	.param .u64 .ptr .align 1 _Z12pcmul_kernelP6float2S0_Pfii_param_1,
	.param .u64 .ptr .align 1 _Z12pcmul_kernelP6float2S0_Pfii_param_2,
	.param .u32 _Z12pcmul_kernelP6float2S0_Pfii_param_3,
	.param .u32 _Z12pcmul_kernelP6float2S0_Pfii_param_4
)
{
	.reg .pred 	%p<2>;
	.reg .b32 	%r<8>;
	.reg .b32 	%f<6>;
	.reg .b64 	%rd<12>;

	ld.param.u64 	%rd1, [_Z12pcmul_kernelP6float2S0_Pfii_param_0];
	ld.param.u64 	%rd2, [_Z12pcmul_kernelP6float2S0_Pfii_param_1];
	ld.param.u64 	%rd3, [_Z12pcmul_kernelP6float2S0_Pfii_param_2];
	ld.param.u32 	%r2, [_Z12pcmul_kernelP6float2S0_Pfii_param_3];
	ld.param.u32 	%r3, [_Z12pcmul_kernelP6float2S0_Pfii_param_4];
	mov.u32 	%r4, %ctaid.x;
	mov.u32 	%r5, %ntid.x;
	mov.u32 	%r6, %tid.x;
	mad.lo.s32 	%r1, %r4, %r5, %r6;
	mul.lo.s32 	%r7, %r3, %r2;
	setp.ge.u32 	%p1, %r1, %r7;
	@%p1 bra 	$L__BB0_2;
	cvta.to.global.u64 	%rd4, %rd2;
	cvta.to.global.u64 	%rd5, %rd3;
	cvta.to.global.u64 	%rd6, %rd1;
	mul.wide.u32 	%rd7, %r1, 8;
	add.s64 	%rd8, %rd4, %rd7;
	ld.global.v2.f32 	{%f1, %f2}, [%rd8];
	mul.wide.u32 	%rd9, %r1, 4;
	add.s64 	%rd10, %rd5, %rd9;
	ld.global.f32 	%f3, [%rd10];
	mul.f32 	%f4, %f1, %f3;
	mul.f32 	%f5, %f2, %f3;
	add.s64 	%rd11, %rd6, %rd7;
	st.global.v2.f32 	[%rd11], {%f4, %f5};
$L__BB0_2:
	ret;

}


// ===== COMPILED SASS (sm_100) =====

	.target	sm_100

	.elftype	@"ET_EXEC"


//--------------------- .note.nv.tkinfo           --------------------------
	.section	.note.nv.tkinfo,"",@"SHT_NOTE"
	.sectionflags	@"SHF_NOTE_NV_TKINFO"
	.tkinfo
        /*0018*/ 	.word	0x00000002
        /*0030*/ 	.string	""
        /*0030*/ 	.string	"ptxas"
        /*0030*/ 	.string	"Cuda compilation tools, release 13.0, V13.0.88"
        /*0030*/ 	.string	"Build cuda_13.0.r13.0/compiler.36424714_0"
        /*0030*/ 	.string	"-arch sm_100 -m 64 "



//--------------------- .note.nv.cuinfo           --------------------------
	.section	.note.nv.cuinfo,"",@"SHT_NOTE"
	.sectionflags	@"SHF_NOTE_NV_CUINFO"
        /*0018*/ 	.short	0x0002
        /*001a*/ 	.short	0x0064
        /*001c*/ 	.short	0x0082
	.zero		2


//--------------------- .nv.info                  --------------------------
	.section	.nv.info,"",@"SHT_CUDA_INFO"
	.align	4


	//----- nvinfo : EIATTR_REGCOUNT
	.align		4
        /*0000*/ 	.byte	0x04, 0x2f
        /*0002*/ 	.short	(.L_1 - .L_0)
	.align		4
.L_0:
        /*0004*/ 	.word	index@(_Z12pcmul_kernelP6float2S0_Pfii)
        /*0008*/ 	.word	0x0000000c


	//----- nvinfo : EIATTR_FRAME_SIZE
	.align		4
.L_1:
        /*000c*/ 	.byte	0x04, 0x11
        /*000e*/ 	.short	(.L_3 - .L_2)
	.align		4
.L_2:
        /*0010*/ 	.word	index@(_Z12pcmul_kernelP6float2S0_Pfii)
        /*0014*/ 	.word	0x00000000


	//----- nvinfo : EIATTR_MIN_STACK_SIZE
	.align		4
.L_3:
        /*0018*/ 	.byte	0x04, 0x12
        /*001a*/ 	.short	(.L_5 - .L_4)
	.align		4
.L_4:
        /*001c*/ 	.word	index@(_Z12pcmul_kernelP6float2S0_Pfii)
        /*0020*/ 	.word	0x00000000
.L_5:


//--------------------- .nv.compat                --------------------------
	.section	.nv.compat,"",@"SHT_CUDA_COMPAT_INFO"
	.align	4
        /*0000*/ 	.byte	0x02, 0x09, 0x00, 0x00, 0x02, 0x02, 0x01, 0x00, 0x02, 0x05, 0x05, 0x00, 0x03, 0x07, 0x01, 0x01
        /*0010*/ 	.byte	0x02, 0x03, 0x00, 0x00, 0x02, 0x06, 0x01, 0x00, 0x04, 0x0b, 0x08, 0x00, 0x09, 0x00, 0x00, 0x00
        /*0020*/ 	.byte	0x00, 0x00, 0x00, 0x00


//--------------------- .nv.info._Z12pcmul_kernelP6float2S0_Pfii --------------------------
	.section	.nv.info._Z12pcmul_kernelP6float2S0_Pfii,"",@"SHT_CUDA_INFO"
	.sectionflags	@""
	.align	4


	//----- nvinfo : EIATTR_CUDA_API_VERSION
	.align		4
        /*0000*/ 	.byte	0x04, 0x37
        /*0002*/ 	.short	(.L_7 - .L_6)
.L_6:
        /*0004*/ 	.word	0x00000082


	//----- nvinfo : EIATTR_KPARAM_INFO
	.align		4
.L_7:
        /*0008*/ 	.byte	0x04, 0x17
        /*000a*/ 	.short	(.L_9 - .L_8)
.L_8:
        /*000c*/ 	.word	0x00000000
        /*0010*/ 	.short	0x0004
        /*0012*/ 	.short	0x001c
        /*0014*/ 	.byte	0x00, 0xf0, 0x11, 0x00


	//----- nvinfo : EIATTR_KPARAM_INFO
	.align		4
.L_9:
        /*0018*/ 	.byte	0x04, 0x17
        /*001a*/ 	.short	(.L_11 - .L_10)
.L_10:
        /*001c*/ 	.word	0x00000000
        /*0020*/ 	.short	0x0003
        /*0022*/ 	.short	0x0018
        /*0024*/ 	.byte	0x00, 0xf0, 0x11, 0x00


	//----- nvinfo : EIATTR_KPARAM_INFO
	.align		4
.L_11:
        /*0028*/ 	.byte	0x04, 0x17
        /*002a*/ 	.short	(.L_13 - .L_12)
.L_12:
        /*002c*/ 	.word	0x00000000
        /*0030*/ 	.short	0x0002
        /*0032*/ 	.short	0x0010
        /*0034*/ 	.byte	0x00, 0xf5, 0x21, 0x00


	//----- nvinfo : EIATTR_KPARAM_INFO
	.align		4
.L_13:
        /*0038*/ 	.byte	0x04, 0x17
        /*003a*/ 	.short	(.L_15 - .L_14)
.L_14:
        /*003c*/ 	.word	0x00000000
        /*0040*/ 	.short	0x0001
        /*0042*/ 	.short	0x0008
        /*0044*/ 	.byte	0x00, 0xf5, 0x21, 0x00


	//----- nvinfo : EIATTR_KPARAM_INFO
	.align		4
.L_15:
        /*0048*/ 	.byte	0x04, 0x17
        /*004a*/ 	.short	(.L_17 - .L_16)
.L_16:
        /*004c*/ 	.word	0x00000000
        /*0050*/ 	.short	0x0000
        /*0052*/ 	.short	0x0000
        /*0054*/ 	.byte	0x00, 0xf5, 0x21, 0x00


	//----- nvinfo : EIATTR_SPARSE_MMA_MASK
	.align		4
.L_17:
        /*0058*/ 	.byte	0x03, 0x50
        /*005a*/ 	.short	0x0000


	//----- nvinfo : EIATTR_MAXREG_COUNT
	.align		4
        /*005c*/ 	.byte	0x03, 0x1b
        /*005e*/ 	.short	0x00ff


	//----- nvinfo : EIATTR_MERCURY_ISA_VERSION
	.align		4
        /*0060*/ 	.byte	0x03, 0x5f
        /*0062*/ 	.short	0x0101


	//----- nvinfo : EIATTR_VRC_CTA_INIT_COUNT
	.align		4
        /*0064*/ 	.byte	0x02, 0x4a
	.zero		1
	.zero		1


	//----- nvinfo : EIATTR_EXIT_INSTR_OFFSETS
	.align		4
        /*0068*/ 	.byte	0x04, 0x1c
        /*006a*/ 	.short	(.L_19 - .L_18)


	//   ....[0]....
.L_18:
        /*006c*/ 	.word	0x00000080


	//   ....[1]....
        /*0070*/ 	.word	0x00000150


	//----- nvinfo : EIATTR_CBANK_PARAM_SIZE
	.align		4
.L_19:
        /*0074*/ 	.byte	0x03, 0x19
        /*0076*/ 	.short	0x0020


	//----- nvinfo : EIATTR_PARAM_CBANK
	.align		4
        /*0078*/ 	.byte	0x04, 0x0a
        /*007a*/ 	.short	(.L_21 - .L_20)
	.align		4
.L_20:
        /*007c*/ 	.word	index@(.nv.constant0._Z12pcmul_kernelP6float2S0_Pfii)
        /*0080*/ 	.short	0x0380
        /*0082*/ 	.short	0x0020


	//----- nvinfo : EIATTR_SW_WAR
	.align		4
.L_21:
        /*0084*/ 	.byte	0x04, 0x36
        /*0086*/ 	.short	(.L_23 - .L_22)
.L_22:
        /*0088*/ 	.word	0x00000008
.L_23:


//--------------------- .nv.callgraph             --------------------------
	.section	.nv.callgraph,"",@"SHT_CUDA_CALLGRAPH"
	.align	4
	.sectionentsize	8
	.align		4
        /*0000*/ 	.word	0x00000000
	.align		4
        /*0004*/ 	.word	0xffffffff
	.align		4
        /*0008*/ 	.word	0x00000000
	.align		4
        /*000c*/ 	.word	0xfffffffe
	.align		4
        /*0010*/ 	.word	0x00000000
	.align		4
        /*0014*/ 	.word	0xfffffffd
	.align		4
        /*0018*/ 	.word	0x00000000
	.align		4
        /*001c*/ 	.word	0xfffffffc


//--------------------- .text._Z12pcmul_kernelP6float2S0_Pfii --------------------------
	.section	.text._Z12pcmul_kernelP6float2S0_Pfii,"ax",@progbits
	.align	128
        .global         _Z12pcmul_kernelP6float2S0_Pfii
        .type           _Z12pcmul_kernelP6float2S0_Pfii,@function
        .size           _Z12pcmul_kernelP6float2S0_Pfii,(.L_x_1 - _Z12pcmul_kernelP6float2S0_Pfii)
        .other          _Z12pcmul_kernelP6float2S0_Pfii,@"STO_CUDA_ENTRY STV_DEFAULT"
_Z12pcmul_kernelP6float2S0_Pfii:
.text._Z12pcmul_kernelP6float2S0_Pfii:
[----:B------:R-:W-:Y:S01]  /*0000*/  LDC R1, c[0x0][0x37c] ;  /* 0x0000df00ff017b82 */ /* 0x000fe20000000800 */
[----:B------:R-:W0:Y:S07]  /*0010*/  S2R R0, SR_TID.X ;  /* 0x0000000000007919 */ /* 0x000e2e0000002100 */
[----:B------:R-:W0:Y:S01]  /*0020*/  S2UR UR6, SR_CTAID.X ;  /* 0x00000000000679c3 */ /* 0x000e220000002500 */
[----:B------:R-:W1:Y:S07]  /*0030*/  LDCU.64 UR4, c[0x0][0x398] ;  /* 0x00007300ff0477ac */ /* 0x000e6e0008000a00 */
[----:B------:R-:W0:Y:S01]  /*0040*/  LDC R9, c[0x0][0x360] ;  /* 0x0000d800ff097b82 */ /* 0x000e220000000800 */
[----:B-1----:R-:W-:Y:S01]  /*0050*/  UIMAD UR4, UR5, UR4, URZ ;  /* 0x00000004050472a4 */ /* 0x002fe2000f8e02ff */
[----:B0-----:R-:W-:-:S05]  /*0060*/  IMAD R9, R9, UR6, R0 ;  /* 0x0000000609097c24 */ /* 0x001fca000f8e0200 */
[----:B------:R-:W-:-:S13]  /*0070*/  ISETP.GE.U32.AND P0, PT, R9, UR4, PT ;  /* 0x0000000409007c0c */ /* 0x000fda000bf06070 */
[----:B------:R-:W-:Y:S05]  /*0080*/  @P0 EXIT ;  /* 0x000000000000094d */ /* 0x000fea0003800000 */
[----:B------:R-:W0:Y:S01]  /*0090*/  LDC.64 R4, c[0x0][0x390] ;  /* 0x0000e400ff047b82 */ /* 0x000e220000000a00 */
[----:B------:R-:W1:Y:S07]  /*00a0*/  LDCU.64 UR4, c[0x0][0x358] ;  /* 0x00006b00ff0477ac */ /* 0x000e6e0008000a00 */
[----:B------:R-:W2:Y:S08]  /*00b0*/  LDC.64 R2, c[0x0][0x388] ;  /* 0x0000e200ff027b82 */ /* 0x000eb00000000a00 */
[----:B------:R-:W3:Y:S01]  /*00c0*/  LDC.64 R6, c[0x0][0x380] ;  /* 0x0000e000ff067b82 */ /* 0x000ee20000000a00 */
[----:B0-----:R-:W-:-:S06]  /*00d0*/  IMAD.WIDE.U32 R4, R9, 0x4, R4 ;  /* 0x0000000409047825 */ /* 0x001fcc00078e0004 */
[----:B-1----:R-:W4:Y:S01]  /*00e0*/  LDG.E R4, desc[UR4][R4.64] ;  /* 0x0000000404047981 */ /* 0x002f22000c1e1900 */
[----:B--2---:R-:W-:-:S06]  /*00f0*/  IMAD.WIDE.U32 R2, R9, 0x8, R2 ;  /* 0x0000000809027825 */ /* 0x004fcc00078e0002 */
[----:B------:R-:W4:Y:S01]  /*0100*/  LDG.E.64 R2, desc[UR4][R2.64] ;  /* 0x0000000402027981 */ /* 0x000f22000c1e1b00 */
[----:B---3--:R-:W-:-:S04]  /*0110*/  IMAD.WIDE.U32 R6, R9, 0x8, R6 ;  /* 0x0000000809067825 */ /* 0x008fc800078e0006 */
[-C--:B----4-:R-:W-:Y:S01]  /*0120*/  FMUL R8, R2, R4.reuse ;  /* 0x0000000402087220 */ /* 0x090fe20000400000 */
[----:B------:R-:W-:-:S05]  /*0130*/  FMUL R9, R3, R4 ;  /* 0x0000000403097220 */ /* 0x000fca0000400000 */
[----:B------:R-:W-:Y:S01]  /*0140*/  STG.E.64 desc[UR4][R6.64], R8 ;  /* 0x0000000806007986 */ /* 0x000fe2000c101b04 */
[----:B------:R-:W-:Y:S05]  /*0150*/  EXIT ;  /* 0x000000000000794d */ /* 0x000fea0003800000 */
.L_x_0:
[----:B------:R-:W-:-:S00]  /*0160*/  BRA `(.L_x_0) ;  /* 0xfffffffc00fc7947 */ /* 0x000fc0000383ffff */
[----:B------:R-:W-:-:S00]  /*0170*/  NOP ;  /* 0x0000000000007918 */ /* 0x000fc00000000000 */
        /* <DEDUP_REMOVED lines=8> */
.L_x_1:


//--------------------- .nv.shared.reserved.0     --------------------------
	.section	.nv.shared.reserved.0,"aw",@nobits
	.weak		__nv_reservedSMEM_offset_0_alias
	.size		__nv_reservedSMEM_offset_0_alias, 0, 64
	.other		__nv_reservedSMEM_offset_0_alias,@"STO_CUDA_RESERVED_SHARED STV_DEFAULT"
__nv_reservedSMEM_offset_0_alias:
	.zero		0
	.zero		64


//--------------------- .nv.constant0._Z12pcmul_kernelP6float2S0_Pfii --------------------------
	.section	.nv.constant0._Z12pcmul_kernelP6float2S0_Pfii,"a",@progbits
	.sectionflags	@""
	.align	4
.nv.constant0._Z12pcmul_kernelP6float2S0_Pfii:
	.zero		928


//--------------------- SYMBOLS --------------------------

	.type		.nv.reservedSmem.offset0,@object
	.size		.nv.reservedSmem.offset0,0x4
